	.headerflags	@"EF_CUDA_TEXMODE_UNIFIED EF_CUDA_64BIT_ADDRESS EF_CUDA_SM89 EF_CUDA_VIRTUAL_SM(EF_CUDA_SM89)"
	.elftype	@"ET_EXEC"


//--------------------- .nv.info                  --------------------------
	.section	.nv.info,"",@"SHT_CUDA_INFO"
	.align	4


	//----- nvinfo : EIATTR_REGCOUNT
	.align		4
        /*0000*/ 	.byte	0x04, 0x2f
        /*0002*/ 	.short	(.L_1 - .L_0)
	.align		4
.L_0:
        /*0004*/ 	.word	index@(triton__0d1d2d3d4de5de)
        /*0008*/ 	.word	0x00000020


	//----- nvinfo : EIATTR_MAX_STACK_SIZE
	.align		4
.L_1:
        /*000c*/ 	.byte	0x04, 0x23
        /*000e*/ 	.short	(.L_3 - .L_2)
	.align		4
.L_2:
        /*0010*/ 	.word	index@(triton__0d1d2d3d4de5de)
        /*0014*/ 	.word	0x00000000


	//----- nvinfo : EIATTR_MIN_STACK_SIZE
	.align		4
.L_3:
        /*0018*/ 	.byte	0x04, 0x12
        /*001a*/ 	.short	(.L_5 - .L_4)
	.align		4
.L_4:
        /*001c*/ 	.word	index@(triton__0d1d2d3d4de5de)
        /*0020*/ 	.word	0x00000000


	//----- nvinfo : EIATTR_FRAME_SIZE
	.align		4
.L_5:
        /*0024*/ 	.byte	0x04, 0x11
        /*0026*/ 	.short	(.L_7 - .L_6)
	.align		4
.L_6:
        /*0028*/ 	.word	index@(triton__0d1d2d3d4de5de)
        /*002c*/ 	.word	0x00000000
.L_7:


//--------------------- .nv.info.triton__0d1d2d3d4de5de --------------------------
	.section	.nv.info.triton__0d1d2d3d4de5de,"",@"SHT_CUDA_INFO"
	.align	4


	//----- nvinfo : EIATTR_CUDA_API_VERSION
	.align		4
        /*0000*/ 	.byte	0x04, 0x37
        /*0002*/ 	.short	(.L_9 - .L_8)
.L_8:
        /*0004*/ 	.word	0x0000007b


	//----- nvinfo : EIATTR_PARAM_CBANK
	.align		4
.L_9:
        /*0008*/ 	.byte	0x04, 0x0a
        /*000a*/ 	.short	(.L_11 - .L_10)
	.align		4
.L_10:
        /*000c*/ 	.word	index@(.nv.constant0.triton__0d1d2d3d4de5de)
        /*0010*/ 	.short	0x0160
        /*0012*/ 	.short	0x0028


	//----- nvinfo : EIATTR_CBANK_PARAM_SIZE
	.align		4
.L_11:
        /*0014*/ 	.byte	0x03, 0x19
        /*0016*/ 	.short	0x0028


	//----- nvinfo : EIATTR_KPARAM_INFO
	.align		4
        /*0018*/ 	.byte	0x04, 0x17
        /*001a*/ 	.short	(.L_13 - .L_12)
.L_12:
        /*001c*/ 	.word	0x00000000
        /*0020*/ 	.short	0x0005
        /*0022*/ 	.short	0x0024
        /*0024*/ 	.byte	0x00, 0xf0, 0x11, 0x00


	//----- nvinfo : EIATTR_KPARAM_INFO
	.align		4
.L_13:
        /*0028*/ 	.byte	0x04, 0x17
        /*002a*/ 	.short	(.L_15 - .L_14)
.L_14:
        /*002c*/ 	.word	0x00000000
        /*0030*/ 	.short	0x0004
        /*0032*/ 	.short	0x0020
        /*0034*/ 	.byte	0x00, 0xf0, 0x11, 0x00


	//----- nvinfo : EIATTR_KPARAM_INFO
	.align		4
.L_15:
        /*0038*/ 	.byte	0x04, 0x17
        /*003a*/ 	.short	(.L_17 - .L_16)
.L_16:
        /*003c*/ 	.word	0x00000000
        /*0040*/ 	.short	0x0003
        /*0042*/ 	.short	0x0018
        /*0044*/ 	.byte	0x00, 0xf0, 0x21, 0x00


	//----- nvinfo : EIATTR_KPARAM_INFO
	.align		4
.L_17:
        /*0048*/ 	.byte	0x04, 0x17
        /*004a*/ 	.short	(.L_19 - .L_18)
.L_18:
        /*004c*/ 	.word	0x00000000
        /*0050*/ 	.short	0x0002
        /*0052*/ 	.short	0x0010
        /*0054*/ 	.byte	0x00, 0xf0, 0x21, 0x00


	//----- nvinfo : EIATTR_KPARAM_INFO
	.align		4
.L_19:
        /*0058*/ 	.byte	0x04, 0x17
        /*005a*/ 	.short	(.L_21 - .L_20)
.L_20:
        /*005c*/ 	.word	0x00000000
        /*0060*/ 	.short	0x0001
        /*0062*/ 	.short	0x0008
        /*0064*/ 	.byte	0x00, 0xf0, 0x21, 0x00


	//----- nvinfo : EIATTR_KPARAM_INFO
	.align		4
.L_21:
        /*0068*/ 	.byte	0x04, 0x17
        /*006a*/ 	.short	(.L_23 - .L_22)
.L_22:
        /*006c*/ 	.word	0x00000000
        /*0070*/ 	.short	0x0000
        /*0072*/ 	.short	0x0000
        /*0074*/ 	.byte	0x00, 0xf0, 0x21, 0x00


	//----- nvinfo : EIATTR_MAXREG_COUNT
	.align		4
.L_23:
        /*0078*/ 	.byte	0x03, 0x1b
        /*007a*/ 	.short	0x00ff


	//----- nvinfo : EIATTR_COOP_GROUP_MASK_REGIDS
	.align		4
        /*007c*/ 	.byte	0x04, 0x29
        /*007e*/ 	.short	(.L_25 - .L_24)


	//   ....[0]....
.L_24:
        /*0080*/ 	.word	0xffffffff


	//   ....[1]....
        /*0084*/ 	.word	0xffffffff


	//   ....[2]....
        /*0088*/ 	.word	0xffffffff


	//   ....[3]....
        /*008c*/ 	.word	0xffffffff


	//   ....[4]....
        /*0090*/ 	.word	0xffffffff


	//   ....[5]....
        /*0094*/ 	.word	0xffffffff


	//   ....[6]....
        /*0098*/ 	.word	0xffffffff


	//----- nvinfo : EIATTR_COOP_GROUP_INSTR_OFFSETS
	.align		4
.L_25:
        /*009c*/ 	.byte	0x04, 0x28
        /*009e*/ 	.short	(.L_27 - .L_26)


	//   ....[0]....
.L_26:
        /*00a0*/ 	.word	0x00000380


	//   ....[1]....
        /*00a4*/ 	.word	0x000003a0


	//   ....[2]....
        /*00a8*/ 	.word	0x000003c0


	//   ....[3]....
        /*00ac*/ 	.word	0x000003e0


	//   ....[4]....
        /*00b0*/ 	.word	0x00000400


	//   ....[5]....
        /*00b4*/ 	.word	0x00000450


	//   ....[6]....
        /*00b8*/ 	.word	0x00000480


	//----- nvinfo : EIATTR_EXIT_INSTR_OFFSETS
	.align		4
.L_27:
        /*00bc*/ 	.byte	0x04, 0x1c
        /*00be*/ 	.short	(.L_29 - .L_28)


	//   ....[0]....
.L_28:
        /*00c0*/ 	.word	0x00000510


	//   ....[1]....
        /*00c4*/ 	.word	0x00000530


	//----- nvinfo : EIATTR_MAX_THREADS
	.align		4
.L_29:
        /*00c8*/ 	.byte	0x04, 0x05
        /*00ca*/ 	.short	(.L_31 - .L_30)
.L_30:
        /*00cc*/ 	.word	0x00000080
        /*00d0*/ 	.word	0x00000001
        /*00d4*/ 	.word	0x00000001
.L_31:


//--------------------- .nv.rel.action            --------------------------
	.section	.nv.rel.action,"",@"SHT_CUDA_RELOCINFO"
	.align	8
	.sectionentsize	8
        /*0000*/ 	.byte	0x73, 0x00, 0x00, 0x00, 0x00, 0x00, 0x00, 0x00, 0x00, 0x00, 0x00, 0x11, 0x25, 0x00, 0x05, 0x36


//--------------------- .nv.constant0.triton__0d1d2d3d4de5de --------------------------
	.section	.nv.constant0.triton__0d1d2d3d4de5de,"a",@progbits
	.align	4
.nv.constant0.triton__0d1d2d3d4de5de:
	.zero		392


//--------------------- .text.triton__0d1d2d3d4de5de --------------------------
	.section	.text.triton__0d1d2d3d4de5de,"ax",@progbits
	.sectionflags	@"SHF_BARRIERS=1"
	.sectioninfo	@"SHI_REGISTERS=32"
	.align	128
        .global         triton__0d1d2d3d4de5de
        .type           triton__0d1d2d3d4de5de,@function
        .size           triton__0d1d2d3d4de5de,(.L_x_1 - triton__0d1d2d3d4de5de)
        .other          triton__0d1d2d3d4de5de,@"STO_CUDA_ENTRY STV_DEFAULT"
triton__0d1d2d3d4de5de:
.text.triton__0d1d2d3d4de5de:
[----:B------:R-:W-:-:S02]  /*0000*/  MOV R1, c[0x0][0x28] ;  /* 0x00000a0000017a02 */ /* 0x000fc40000000f00 */
[----:B------:R-:W0:Y:S01]  /*0010*/  S2R R12, SR_TID.X ;  /* 0x00000000000c7919 */ /* 0x000e220000002100 */
[----:B------:R-:W-:Y:S01]  /*0020*/  MOV R10, 0x4 ;  /* 0x00000004000a7802 */ /* 0x000fe20000000f00 */
[----:B------:R-:W-:Y:S01]  /*0030*/  CS2R R16, SRZ ;  /* 0x0000000000107805 */ /* 0x000fe2000001ff00 */
[----:B------:R-:W-:Y:S01]  /*0040*/  ULDC.64 UR4, c[0x0][0x118] ;  /* 0x0000460000047ab9 */ /* 0x000fe20000000a00 */
[----:B------:R-:W1:Y:S01]  /*0050*/  S2R R11, SR_CTAID.X ;  /* 0x00000000000b7919 */ /* 0x000e620000002500 */
[----:B------:R-:W-:Y:S01]  /*0060*/  CS2R R14, SRZ ;  /* 0x00000000000e7805 */ /* 0x000fe2000001ff00 */
[----:B0-----:R-:W-:Y:S02]  /*0070*/  LOP3.LUT R0, R12, 0x7f, RZ, 0xc0, !PT ;  /* 0x0000007f0c007812 */ /* 0x001fe400078ec0ff */
[----:B-1----:R-:W-:-:S03]  /*0080*/  ISETP.GE.AND P0, PT, R11, 0x900, PT ;  /* 0x000009000b00780c */ /* 0x002fc60003f06270 */
[C---:B------:R-:W-:Y:S01]  /*0090*/  IMAD R9, R0.reuse, 0x2400, R11 ;  /* 0x0000240000097824 */ /* 0x040fe200078e020b */
[----:B------:R-:W-:-:S03]  /*00a0*/  SHF.L.U32 R27, R0, 0x2, RZ ;  /* 0x00000002001b7819 */ /* 0x000fc600000006ff */
[C---:B------:R-:W-:Y:S01]  /*00b0*/  IMAD.WIDE R6, R9.reuse, R10, c[0x0][0x168] ;  /* 0x00005a0009067625 */ /* 0x040fe200078e020a */
[----:B------:R-:W-:-:S05]  /*00c0*/  IADD3 R21, R9, 0x900, RZ ;  /* 0x0000090009157810 */ /* 0x000fca0007ffe0ff */
[-C--:B------:R-:W-:Y:S01]  /*00d0*/  IMAD.WIDE R4, R21, R10.reuse, c[0x0][0x160] ;  /* 0x0000580015047625 */ /* 0x080fe200078e020a */
[C---:B------:R-:W-:Y:S01]  /*00e0*/  IADD3 R23, R9.reuse, 0x1200, RZ ;  /* 0x0000120009177810 */ /* 0x040fe20007ffe0ff */
[----:B------:R-:W-:Y:S01]  /*00f0*/  CS2R R28, SRZ ;  /* 0x00000000001c7805 */ /* 0x000fe2000001ff00 */
[----:B------:R-:W-:Y:S01]  /*0100*/  IADD3 R25, R9, 0x1b00, RZ ;  /* 0x00001b0009197810 */ /* 0x000fe20007ffe0ff */
[-C--:B------:R-:W-:Y:S01]  /*0110*/  IMAD.WIDE R20, R21, R10.reuse, c[0x0][0x168] ;  /* 0x00005a0015147625 */ /* 0x080fe200078e020a */
[----:B------:R-:W-:Y:S01]  /*0120*/  MOV R22, RZ ;  /* 0x000000ff00167202 */ /* 0x000fe20000000f00 */
[----:B------:R0:W2:Y:S02]  /*0130*/  @!P0 LDG.E R14, [R6.64] ;  /* 0x00000004060e8981 */ /* 0x0000a4000c1e1900 */
[-C--:B------:R-:W-:Y:S02]  /*0140*/  IMAD.WIDE.U32 R26, R27, R10.reuse, c[0x0][0x170] ;  /* 0x00005c001b1a7625 */ /* 0x080fe400078e000a */
[----:B------:R1:W3:Y:S02]  /*0150*/  @!P0 LDG.E R16, [R20.64] ;  /* 0x0000000414108981 */ /* 0x0002e4000c1e1900 */
[----:B------:R-:W-:-:S02]  /*0160*/  IMAD.WIDE R2, R23, R10, c[0x0][0x168] ;  /* 0x00005a0017027625 */ /* 0x000fc400078e020a */
[----:B------:R0:W4:Y:S02]  /*0170*/  @!P0 LDG.E R15, [R4.64] ;  /* 0x00000004040f8981 */ /* 0x000124000c1e1900 */
[-C--:B------:R-:W-:Y:S02]  /*0180*/  IMAD.WIDE R8, R9, R10.reuse, c[0x0][0x160] ;  /* 0x0000580009087625 */ /* 0x080fe400078e020a */
[----:B------:R2:W5:Y:S02]  /*0190*/  @!P0 LDG.E R29, [R2.64] ;  /* 0x00000004021d8981 */ /* 0x000564000c1e1900 */
[-C--:B------:R-:W-:Y:S02]  /*01a0*/  IMAD.WIDE R18, R25, R10.reuse, c[0x0][0x168] ;  /* 0x00005a0019127625 */ /* 0x080fe400078e020a */
[----:B------:R0:W5:Y:S02]  /*01b0*/  @!P0 LDG.E R22, [R8.64] ;  /* 0x0000000408168981 */ /* 0x000164000c1e1900 */
[----:B-1----:R-:W-:-:S02]  /*01c0*/  IMAD.WIDE R20, R23, R10, c[0x0][0x160] ;  /* 0x0000580017147625 */ /* 0x002fc400078e020a */
[----:B0-----:R3:W5:Y:S01]  /*01d0*/  LDG.E.EL.128 R4, [R26.64] ;  /* 0x000000041a047981 */ /* 0x001762000c2e1d00 */
[----:B------:R-:W-:Y:S01]  /*01e0*/  MOV R23, RZ ;  /* 0x000000ff00177202 */ /* 0x000fe20000000f00 */
[----:B------:R-:W-:Y:S02]  /*01f0*/  IMAD.WIDE R24, R25, R10, c[0x0][0x160] ;  /* 0x0000580019187625 */ /* 0x000fe400078e020a */
[----:B------:R-:W5:Y:S04]  /*0200*/  @!P0 LDG.E R17, [R18.64] ;  /* 0x0000000412118981 */ /* 0x000f68000c1e1900 */
[----:B------:R-:W5:Y:S04]  /*0210*/  @!P0 LDG.E R28, [R20.64] ;  /* 0x00000004141c8981 */ /* 0x000f68000c1e1900 */
[----:B------:R-:W5:Y:S01]  /*0220*/  @!P0 LDG.E R23, [R24.64] ;  /* 0x0000000418178981 */ /* 0x000f62000c1e1900 */
[----:B------:R-:W-:-:S02]  /*0230*/  LOP3.LUT P1, RZ, R12, 0x1f, RZ, 0xc0, !PT ;  /* 0x0000001f0cff7812 */ /* 0x000fc4000782c0ff */
[----:B------:R-:W-:Y:S02]  /*0240*/  ISETP.GE.AND P2, PT, R12, 0x4, PT ;  /* 0x000000040c00780c */ /* 0x000fe40003f46270 */
[----:B------:R-:W-:-:S04]  /*0250*/  SHF.R.U32.HI R8, RZ, 0x3, R12 ;  /* 0x00000003ff087819 */ /* 0x000fc8000001160c */
[----:B------:R-:W-:Y:S02]  /*0260*/  LOP3.LUT R8, R8, 0xc, RZ, 0xc0, !PT ;  /* 0x0000000c08087812 */ /* 0x000fe400078ec0ff */
[----:B--2---:R-:W-:Y:S02]  /*0270*/  SEL R3, R14, RZ, !P0 ;  /* 0x000000ff0e037207 */ /* 0x004fe40004000000 */
[----:B---3--:R-:W-:Y:S02]  /*0280*/  SEL R26, R16, RZ, !P0 ;  /* 0x000000ff101a7207 */ /* 0x008fe40004000000 */
[----:B----4-:R-:W-:Y:S02]  /*0290*/  SEL R16, R15, RZ, !P0 ;  /* 0x000000ff0f107207 */ /* 0x010fe40004000000 */
[----:B-----5:R-:W-:Y:S02]  /*02a0*/  SEL R29, R29, RZ, !P0 ;  /* 0x000000ff1d1d7207 */ /* 0x020fe40004000000 */
[----:B------:R-:W-:Y:S01]  /*02b0*/  SEL R22, R22, RZ, !P0 ;  /* 0x000000ff16167207 */ /* 0x000fe20004000000 */
[----:B------:R-:W-:Y:S01]  /*02c0*/  FMUL R5, R26, R5 ;  /* 0x000000051a057220 */ /* 0x000fe20000400000 */
[----:B------:R-:W-:-:S03]  /*02d0*/  FMUL R4, R3, R4 ;  /* 0x0000000403047220 */ /* 0x000fc60000400000 */
[----:B------:R-:W-:Y:S01]  /*02e0*/  FMUL R5, R16, R5 ;  /* 0x0000000510057220 */ /* 0x000fe20000400000 */
[----:B------:R-:W-:Y:S01]  /*02f0*/  SEL R2, R17, RZ, !P0 ;  /* 0x000000ff11027207 */ /* 0x000fe20004000000 */
[----:B------:R-:W-:Y:S01]  /*0300*/  FMUL R6, R29, R6 ;  /* 0x000000061d067220 */ /* 0x000fe20000400000 */
[----:B------:R-:W-:Y:S01]  /*0310*/  SEL R28, R28, RZ, !P0 ;  /* 0x000000ff1c1c7207 */ /* 0x000fe20004000000 */
[----:B------:R-:W-:Y:S02]  /*0320*/  FFMA R5, R22, R4, R5 ;  /* 0x0000000416057223 */ /* 0x000fe40000000005 */
[----:B------:R-:W-:Y:S01]  /*0330*/  FMUL R2, R2, R7 ;  /* 0x0000000702027220 */ /* 0x000fe20000400000 */
[----:B------:R-:W-:Y:S01]  /*0340*/  SEL R4, R23, RZ, !P0 ;  /* 0x000000ff17047207 */ /* 0x000fe20004000000 */
[----:B------:R-:W-:-:S04]  /*0350*/  FFMA R5, R28, R6, R5 ;  /* 0x000000061c057223 */ /* 0x000fc80000000005 */
[----:B------:R-:W-:-:S05]  /*0360*/  FFMA R2, R4, R2, R5 ;  /* 0x0000000204027223 */ /* 0x000fca0000000005 */
[----:B------:R-:W-:-:S05]  /*0370*/  FSEL R2, R2, RZ, !P0 ;  /* 0x000000ff02027208 */ /* 0x000fca0004000000 */
[----:B------:R-:W0:Y:S02]  /*0380*/  SHFL.BFLY PT, R3, R2, 0x10, 0x1f ;  /* 0x0e001f0002037f89 */ /* 0x000e2400000e0000 */
[----:B0-----:R-:W-:-:S05]  /*0390*/  FADD R3, R2, R3 ;  /* 0x0000000302037221 */ /* 0x001fca0000000000 */
        /* <DEDUP_REMOVED lines=8> */
[----:B------:R-:W-:Y:S04]  /*0420*/  @!P1 STS [R8], R7 ;  /* 0x0000000708009388 */ /* 0x000fe80000000800 */
[----:B------:R-:W-:Y:S06]  /*0430*/  BAR.SYNC 0x0 ;  /* 0x0000000000007b1d */ /* 0x000fec0000000000 */
[----:B------:R-:W0:Y:S04]  /*0440*/  @!P2 LDS R13, [R12.X4] ;  /* 0x000000000c0da984 */ /* 0x000e280000004800 */
[----:B0-----:R-:W0:Y:S01]  /*0450*/  SHFL.BFLY PT, R2, R13, 0x2, 0x1f ;  /* 0x0c401f000d027f89 */ /* 0x001e2200000e0000 */
[----:B------:R-:W-:Y:S01]  /*0460*/  LOP3.LUT P1, RZ, R12, 0x3, RZ, 0xc0, !PT ;  /* 0x000000030cff7812 */ /* 0x000fe2000782c0ff */
[----:B0-----:R-:W-:-:S05]  /*0470*/  FADD R2, R13, R2 ;  /* 0x000000020d027221 */ /* 0x001fca0000000000 */
[----:B------:R-:W0:Y:S01]  /*0480*/  SHFL.BFLY PT, R3, R2, 0x1, 0x1f ;  /* 0x0c201f0002037f89 */ /* 0x000e2200000e0000 */
[----:B------:R-:W-:Y:S01]  /*0490*/  ISETP.LT.AND P1, PT, R12, 0x4, !P1 ;  /* 0x000000040c00780c */ /* 0x000fe20004f21270 */
[----:B0-----:R-:W-:-:S12]  /*04a0*/  FADD R3, R2, R3 ;  /* 0x0000000302037221 */ /* 0x001fd80000000000 */
[----:B------:R-:W-:Y:S04]  /*04b0*/  @P1 STS [R12.X4], R3 ;  /* 0x000000030c001388 */ /* 0x000fe80000004800 */
[----:B------:R-:W-:Y:S06]  /*04c0*/  BAR.SYNC 0x0 ;  /* 0x0000000000007b1d */ /* 0x000fec0000000000 */
[----:B------:R-:W0:Y:S01]  /*04d0*/  LDS R4, [RZ] ;  /* 0x00000000ff047984 */ /* 0x000e220000000800 */
[----:B------:R-:W-:Y:S01]  /*04e0*/  ISETP.EQ.AND P0, PT, R0, RZ, !P0 ;  /* 0x000000ff0000720c */ /* 0x000fe20004702270 */
[----:B------:R-:W-:Y:S01]  /*04f0*/  IMAD.WIDE R10, R11, R10, c[0x0][0x178] ;  /* 0x00005e000b0a7625 */ /* 0x000fe200078e020a */
[----:B0-----:R-:W-:-:S11]  /*0500*/  FADD R5, RZ, R4 ;  /* 0x00000004ff057221 */ /* 0x001fd60000000000 */
[----:B------:R-:W-:Y:S05]  /*0510*/  @!P0 EXIT ;  /* 0x000000000000894d */ /* 0x000fea0003800000 */
[----:B------:R-:W-:Y:S01]  /*0520*/  STG.E [R10.64], R5 ;  /* 0x000000050a007986 */ /* 0x000fe2000c101904 */
[----:B------:R-:W-:Y:S05]  /*0530*/  EXIT ;  /* 0x000000000000794d */ /* 0x000fea0003800000 */
.L_x_0:
[----:B------:R-:W-:-:S00]  /*0540*/  BRA `(.L_x_0) ;  /* 0xfffffff000007947 */ /* 0x000fc0000383ffff */
[----:B------:R-:W-:-:S00]  /*0550*/  NOP ;  /* 0x0000000000007918 */ /* 0x000fc00000000000 */
        /* <DEDUP_REMOVED lines=10> */
.L_x_1:


//--------------------- .nv.shared.triton__0d1d2d3d4de5de --------------------------
	.section	.nv.shared.triton__0d1d2d3d4de5de,"aw",@nobits
	.align	16
